//
// Generated by NVIDIA NVVM Compiler
//
// Compiler Build ID: CL-36424714
// Cuda compilation tools, release 13.0, V13.0.88
// Based on NVVM 20.0.0
//

.version 9.0
.target sm_100
.address_size 64

	// .globl	_Z9addArraysPiS_S_i

.visible .entry _Z9addArraysPiS_S_i(
	.param .u64 .ptr .align 1 _Z9addArraysPiS_S_i_param_0,
	.param .u64 .ptr .align 1 _Z9addArraysPiS_S_i_param_1,
	.param .u64 .ptr .align 1 _Z9addArraysPiS_S_i_param_2,
	.param .u32 _Z9addArraysPiS_S_i_param_3
)
{
	.reg .pred 	%p<3>;
	.reg .b32 	%r<17>;
	.reg .b64 	%rd<15>;

	ld.param.u64 	%rd4, [_Z9addArraysPiS_S_i_param_0];
	ld.param.u64 	%rd5, [_Z9addArraysPiS_S_i_param_1];
	ld.param.u64 	%rd6, [_Z9addArraysPiS_S_i_param_2];
	ld.param.u32 	%r3, [_Z9addArraysPiS_S_i_param_3];
	cvta.to.global.u64 	%rd1, %rd6;
	cvta.to.global.u64 	%rd2, %rd5;
	cvta.to.global.u64 	%rd3, %rd4;
	mov.u32 	%r4, %ctaid.x;
	mov.u32 	%r5, %ntid.x;
	mov.u32 	%r6, %tid.x;
	mad.lo.s32 	%r7, %r4, %r5, %r6;
	shl.b32 	%r1, %r7, 1;
	or.b32  	%r2, %r1, 1;
	setp.ge.s32 	%p1, %r2, %r3;
	@%p1 bra 	$L__BB0_2;
	mul.wide.s32 	%rd11, %r1, 4;
	add.s64 	%rd12, %rd3, %rd11;
	ld.global.u32 	%r11, [%rd12];
	ld.global.u32 	%r12, [%rd12+4];
	add.s64 	%rd13, %rd2, %rd11;
	ld.global.u32 	%r13, [%rd13];
	ld.global.u32 	%r14, [%rd13+4];
	add.s32 	%r15, %r13, %r11;
	add.s32 	%r16, %r14, %r12;
	add.s64 	%rd14, %rd1, %rd11;
	st.global.u32 	[%rd14], %r15;
	st.global.u32 	[%rd14+4], %r16;
	bra.uni 	$L__BB0_4;
$L__BB0_2:
	setp.ne.s32 	%p2, %r2, %r3;
	@%p2 bra 	$L__BB0_4;
	mul.wide.s32 	%rd7, %r1, 4;
	add.s64 	%rd8, %rd3, %rd7;
	ld.global.u32 	%r8, [%rd8];
	add.s64 	%rd9, %rd2, %rd7;
	ld.global.u32 	%r9, [%rd9];
	add.s32 	%r10, %r9, %r8;
	add.s64 	%rd10, %rd1, %rd7;
	st.global.u32 	[%rd10], %r10;
$L__BB0_4:
	ret;

}


// ===== COMPILED SASS (sm_100) =====

	.target	sm_100

	.elftype	@"ET_EXEC"


//--------------------- .note.nv.tkinfo           --------------------------
	.section	.note.nv.tkinfo,"",@"SHT_NOTE"
	.sectionflags	@"SHF_NOTE_NV_TKINFO"
	.tkinfo
        /*0018*/ 	.word	0x00000002
        /*0030*/ 	.string	""
        /*0030*/ 	.string	"ptxas"
        /*0030*/ 	.string	"Cuda compilation tools, release 13.0, V13.0.88"
        /*0030*/ 	.string	"Build cuda_13.0.r13.0/compiler.36424714_0"
        /*0030*/ 	.string	"-arch sm_100 -m 64 "



//--------------------- .note.nv.cuinfo           --------------------------
	.section	.note.nv.cuinfo,"",@"SHT_NOTE"
	.sectionflags	@"SHF_NOTE_NV_CUINFO"
        /*0018*/ 	.short	0x0002
        /*001a*/ 	.short	0x0064
        /*001c*/ 	.short	0x0082
	.zero		2


//--------------------- .nv.info                  --------------------------
	.section	.nv.info,"",@"SHT_CUDA_INFO"
	.align	4


	//----- nvinfo : EIATTR_REGCOUNT
	.align		4
        /*0000*/ 	.byte	0x04, 0x2f
        /*0002*/ 	.short	(.L_1 - .L_0)
	.align		4
.L_0:
        /*0004*/ 	.word	index@(_Z9addArraysPiS_S_i)
        /*0008*/ 	.word	0x00000010


	//----- nvinfo : EIATTR_FRAME_SIZE
	.align		4
.L_1:
        /*000c*/ 	.byte	0x04, 0x11
        /*000e*/ 	.short	(.L_3 - .L_2)
	.align		4
.L_2:
        /*0010*/ 	.word	index@(_Z9addArraysPiS_S_i)
        /*0014*/ 	.word	0x00000000


	//----- nvinfo : EIATTR_MIN_STACK_SIZE
	.align		4
.L_3:
        /*0018*/ 	.byte	0x04, 0x12
        /*001a*/ 	.short	(.L_5 - .L_4)
	.align		4
.L_4:
        /*001c*/ 	.word	index@(_Z9addArraysPiS_S_i)
        /*0020*/ 	.word	0x00000000
.L_5:


//--------------------- .nv.compat                --------------------------
	.section	.nv.compat,"",@"SHT_CUDA_COMPAT_INFO"
	.align	4
        /*0000*/ 	.byte	0x02, 0x09, 0x00, 0x00, 0x02, 0x02, 0x01, 0x00, 0x02, 0x05, 0x05, 0x00, 0x03, 0x07, 0x01, 0x01
        /*0010*/ 	.byte	0x02, 0x03, 0x00, 0x00, 0x02, 0x06, 0x01, 0x00, 0x04, 0x0b, 0x08, 0x00, 0x09, 0x00, 0x00, 0x00
        /*0020*/ 	.byte	0x00, 0x00, 0x00, 0x00


//--------------------- .nv.info._Z9addArraysPiS_S_i --------------------------
	.section	.nv.info._Z9addArraysPiS_S_i,"",@"SHT_CUDA_INFO"
	.sectionflags	@""
	.align	4


	//----- nvinfo : EIATTR_CUDA_API_VERSION
	.align		4
        /*0000*/ 	.byte	0x04, 0x37
        /*0002*/ 	.short	(.L_7 - .L_6)
.L_6:
        /*0004*/ 	.word	0x00000082


	//----- nvinfo : EIATTR_KPARAM_INFO
	.align		4
.L_7:
        /*0008*/ 	.byte	0x04, 0x17
        /*000a*/ 	.short	(.L_9 - .L_8)
.L_8:
        /*000c*/ 	.word	0x00000000
        /*0010*/ 	.short	0x0003
        /*0012*/ 	.short	0x0018
        /*0014*/ 	.byte	0x00, 0xf0, 0x11, 0x00


	//----- nvinfo : EIATTR_KPARAM_INFO
	.align		4
.L_9:
        /*0018*/ 	.byte	0x04, 0x17
        /*001a*/ 	.short	(.L_11 - .L_10)
.L_10:
        /*001c*/ 	.word	0x00000000
        /*0020*/ 	.short	0x0002
        /*0022*/ 	.short	0x0010
        /*0024*/ 	.byte	0x00, 0xf5, 0x21, 0x00


	//----- nvinfo : EIATTR_KPARAM_INFO
	.align		4
.L_11:
        /*0028*/ 	.byte	0x04, 0x17
        /*002a*/ 	.short	(.L_13 - .L_12)
.L_12:
        /*002c*/ 	.word	0x00000000
        /*0030*/ 	.short	0x0001
        /*0032*/ 	.short	0x0008
        /*0034*/ 	.byte	0x00, 0xf5, 0x21, 0x00


	//----- nvinfo : EIATTR_KPARAM_INFO
	.align		4
.L_13:
        /*0038*/ 	.byte	0x04, 0x17
        /*003a*/ 	.short	(.L_15 - .L_14)
.L_14:
        /*003c*/ 	.word	0x00000000
        /*0040*/ 	.short	0x0000
        /*0042*/ 	.short	0x0000
        /*0044*/ 	.byte	0x00, 0xf5, 0x21, 0x00


	//----- nvinfo : EIATTR_SPARSE_MMA_MASK
	.align		4
.L_15:
        /*0048*/ 	.byte	0x03, 0x50
        /*004a*/ 	.short	0x0000


	//----- nvinfo : EIATTR_MAXREG_COUNT
	.align		4
        /*004c*/ 	.byte	0x03, 0x1b
        /*004e*/ 	.short	0x00ff


	//----- nvinfo : EIATTR_MERCURY_ISA_VERSION
	.align		4
        /*0050*/ 	.byte	0x03, 0x5f
        /*0052*/ 	.short	0x0101


	//----- nvinfo : EIATTR_VRC_CTA_INIT_COUNT
	.align		4
        /*0054*/ 	.byte	0x02, 0x4a
	.zero		1
	.zero		1


	//----- nvinfo : EIATTR_EXIT_INSTR_OFFSETS
	.align		4
        /*0058*/ 	.byte	0x04, 0x1c
        /*005a*/ 	.short	(.L_17 - .L_16)


	//   ....[0]....
.L_16:
        /*005c*/ 	.word	0x00000190


	//   ....[1]....
        /*0060*/ 	.word	0x000001b0


	//   ....[2]....
        /*0064*/ 	.word	0x00000260


	//----- nvinfo : EIATTR_CRS_STACK_SIZE
	.align		4
.L_17:
        /*0068*/ 	.byte	0x04, 0x1e
        /*006a*/ 	.short	(.L_19 - .L_18)
.L_18:
        /*006c*/ 	.word	0x00000000


	//----- nvinfo : EIATTR_CBANK_PARAM_SIZE
	.align		4
.L_19:
        /*0070*/ 	.byte	0x03, 0x19
        /*0072*/ 	.short	0x001c


	//----- nvinfo : EIATTR_PARAM_CBANK
	.align		4
        /*0074*/ 	.byte	0x04, 0x0a
        /*0076*/ 	.short	(.L_21 - .L_20)
	.align		4
.L_20:
        /*0078*/ 	.word	index@(.nv.constant0._Z9addArraysPiS_S_i)
        /*007c*/ 	.short	0x0380
        /*007e*/ 	.short	0x001c


	//----- nvinfo : EIATTR_SW_WAR
	.align		4
.L_21:
        /*0080*/ 	.byte	0x04, 0x36
        /*0082*/ 	.short	(.L_23 - .L_22)
.L_22:
        /*0084*/ 	.word	0x00000008
.L_23:


//--------------------- .nv.callgraph             --------------------------
	.section	.nv.callgraph,"",@"SHT_CUDA_CALLGRAPH"
	.align	4
	.sectionentsize	8
	.align		4
        /*0000*/ 	.word	0x00000000
	.align		4
        /*0004*/ 	.word	0xffffffff
	.align		4
        /*0008*/ 	.word	0x00000000
	.align		4
        /*000c*/ 	.word	0xfffffffe
	.align		4
        /*0010*/ 	.word	0x00000000
	.align		4
        /*0014*/ 	.word	0xfffffffd
	.align		4
        /*0018*/ 	.word	0x00000000
	.align		4
        /*001c*/ 	.word	0xfffffffc


//--------------------- .text._Z9addArraysPiS_S_i --------------------------
	.section	.text._Z9addArraysPiS_S_i,"ax",@progbits
	.align	128
        .global         _Z9addArraysPiS_S_i
        .type           _Z9addArraysPiS_S_i,@function
        .size           _Z9addArraysPiS_S_i,(.L_x_2 - _Z9addArraysPiS_S_i)
        .other          _Z9addArraysPiS_S_i,@"STO_CUDA_ENTRY STV_DEFAULT"
_Z9addArraysPiS_S_i:
.text._Z9addArraysPiS_S_i:
[----:B------:R-:W-:Y:S01]  /*0000*/  LDC R1, c[0x0][0x37c] ;  /* 0x0000df00ff017b82 */ /* 0x000fe20000000800 */
[----:B------:R-:W0:Y:S07]  /*0010*/  S2R R3, SR_TID.X ;  /* 0x0000000000037919 */ /* 0x000e2e0000002100 */
[----:B------:R-:W0:Y:S01]  /*0020*/  S2UR UR4, SR_CTAID.X ;  /* 0x00000000000479c3 */ /* 0x000e220000002500 */
[----:B------:R-:W1:Y:S07]  /*0030*/  LDCU UR6, c[0x0][0x398] ;  /* 0x00007300ff0677ac */ /* 0x000e6e0008000800 */
[----:B------:R-:W0:Y:S02]  /*0040*/  LDC R0, c[0x0][0x360] ;  /* 0x0000d800ff007b82 */ /* 0x000e240000000800 */
[----:B0-----:R-:W-:Y:S01]  /*0050*/  IMAD R0, R0, UR4, R3 ;  /* 0x0000000400007c24 */ /* 0x001fe2000f8e0203 */
[----:B------:R-:W0:Y:S04]  /*0060*/  LDCU.64 UR4, c[0x0][0x358] ;  /* 0x00006b00ff0477ac */ /* 0x000e280008000a00 */
[----:B------:R-:W-:-:S04]  /*0070*/  SHF.L.U32 R9, R0, 0x1, RZ ;  /* 0x0000000100097819 */ /* 0x000fc800000006ff */
[----:B------:R-:W-:-:S04]  /*0080*/  IADD3 R0, PT, PT, R9, 0x1, RZ ;  /* 0x0000000109007810 */ /* 0x000fc80007ffe0ff */
[----:B-1----:R-:W-:-:S13]  /*0090*/  ISETP.GE.AND P0, PT, R0, UR6, PT ;  /* 0x0000000600007c0c */ /* 0x002fda000bf06270 */
[----:B0-----:R-:W-:Y:S05]  /*00a0*/  @P0 BRA `(.L_x_0) ;  /* 0x00000000003c0947 */ /* 0x001fea0003800000 */
[----:B------:R-:W0:Y:S08]  /*00b0*/  LDC.64 R2, c[0x0][0x380] ;  /* 0x0000e000ff027b82 */ /* 0x000e300000000a00 */
[----:B------:R-:W1:Y:S08]  /*00c0*/  LDC.64 R4, c[0x0][0x388] ;  /* 0x0000e200ff047b82 */ /* 0x000e700000000a00 */
[----:B------:R-:W2:Y:S01]  /*00d0*/  LDC.64 R6, c[0x0][0x390] ;  /* 0x0000e400ff067b82 */ /* 0x000ea20000000a00 */
[----:B0-----:R-:W-:-:S05]  /*00e0*/  IMAD.WIDE R2, R9, 0x4, R2 ;  /* 0x0000000409027825 */ /* 0x001fca00078e0202 */
[----:B------:R-:W3:Y:S01]  /*00f0*/  LDG.E R0, desc[UR4][R2.64] ;  /* 0x0000000402007981 */ /* 0x000ee2000c1e1900 */
[----:B-1----:R-:W-:-:S03]  /*0100*/  IMAD.WIDE R4, R9, 0x4, R4 ;  /* 0x0000000409047825 */ /* 0x002fc600078e0204 */
[----:B------:R-:W4:Y:S04]  /*0110*/  LDG.E R8, desc[UR4][R2.64+0x4] ;  /* 0x0000040402087981 */ /* 0x000f28000c1e1900 */
[----:B------:R-:W3:Y:S04]  /*0120*/  LDG.E R11, desc[UR4][R4.64] ;  /* 0x00000004040b7981 */ /* 0x000ee8000c1e1900 */
[----:B------:R-:W4:Y:S01]  /*0130*/  LDG.E R13, desc[UR4][R4.64+0x4] ;  /* 0x00000404040d7981 */ /* 0x000f22000c1e1900 */
[----:B--2---:R-:W-:Y:S01]  /*0140*/  IMAD.WIDE R6, R9, 0x4, R6 ;  /* 0x0000000409067825 */ /* 0x004fe200078e0206 */
[----:B---3--:R-:W-:-:S02]  /*0150*/  IADD3 R11, PT, PT, R0, R11, RZ ;  /* 0x0000000b000b7210 */ /* 0x008fc40007ffe0ff */
[----:B----4-:R-:W-:-:S03]  /*0160*/  IADD3 R13, PT, PT, R8, R13, RZ ;  /* 0x0000000d080d7210 */ /* 0x010fc60007ffe0ff */
[----:B------:R-:W-:Y:S04]  /*0170*/  STG.E desc[UR4][R6.64], R11 ;  /* 0x0000000b06007986 */ /* 0x000fe8000c101904 */
[----:B------:R-:W-:Y:S01]  /*0180*/  STG.E desc[UR4][R6.64+0x4], R13 ;  /* 0x0000040d06007986 */ /* 0x000fe2000c101904 */
[----:B------:R-:W-:Y:S05]  /*0190*/  EXIT ;  /* 0x000000000000794d */ /* 0x000fea0003800000 */
.L_x_0:
[----:B------:R-:W-:-:S13]  /*01a0*/  ISETP.NE.AND P0, PT, R0, UR6, PT ;  /* 0x0000000600007c0c */ /* 0x000fda000bf05270 */
[----:B------:R-:W-:Y:S05]  /*01b0*/  @P0 EXIT ;  /* 0x000000000000094d */ /* 0x000fea0003800000 */
[----:B------:R-:W0:Y:S08]  /*01c0*/  LDC.64 R2, c[0x0][0x380] ;  /* 0x0000e000ff027b82 */ /* 0x000e300000000a00 */
[----:B------:R-:W1:Y:S08]  /*01d0*/  LDC.64 R4, c[0x0][0x388] ;  /* 0x0000e200ff047b82 */ /* 0x000e700000000a00 */
[----:B------:R-:W2:Y:S01]  /*01e0*/  LDC.64 R6, c[0x0][0x390] ;  /* 0x0000e400ff067b82 */ /* 0x000ea20000000a00 */
[----:B0-----:R-:W-:-:S06]  /*01f0*/  IMAD.WIDE R2, R9, 0x4, R2 ;  /* 0x0000000409027825 */ /* 0x001fcc00078e0202 */
[----:B------:R-:W3:Y:S01]  /*0200*/  LDG.E R2, desc[UR4][R2.64] ;  /* 0x0000000402027981 */ /* 0x000ee2000c1e1900 */
[----:B-1----:R-:W-:-:S06]  /*0210*/  IMAD.WIDE R4, R9, 0x4, R4 ;  /* 0x0000000409047825 */ /* 0x002fcc00078e0204 */
[----:B------:R-:W3:Y:S01]  /*0220*/  LDG.E R5, desc[UR4][R4.64] ;  /* 0x0000000404057981 */ /* 0x000ee2000c1e1900 */
[----:B--2---:R-:W-:Y:S01]  /*0230*/  IMAD.WIDE R6, R9, 0x4, R6 ;  /* 0x0000000409067825 */ /* 0x004fe200078e0206 */
[----:B---3--:R-:W-:-:S05]  /*0240*/  IADD3 R9, PT, PT, R2, R5, RZ ;  /* 0x0000000502097210 */ /* 0x008fca0007ffe0ff */
[----:B------:R-:W-:Y:S01]  /*0250*/  STG.E desc[UR4][R6.64], R9 ;  /* 0x0000000906007986 */ /* 0x000fe2000c101904 */
[----:B------:R-:W-:Y:S05]  /*0260*/  EXIT ;  /* 0x000000000000794d */ /* 0x000fea0003800000 */
.L_x_1:
[----:B------:R-:W-:-:S00]  /*0270*/  BRA `(.L_x_1) ;  /* 0xfffffffc00fc7947 */ /* 0x000fc0000383ffff */
[----:B------:R-:W-:-:S00]  /*0280*/  NOP ;  /* 0x0000000000007918 */ /* 0x000fc00000000000 */
[----:B------:R-:W-:-:S00]  /*0290*/  NOP ;  /* 0x0000000000007918 */ /* 0x000fc00000000000 */
[----:B------:R-:W-:-:S00]  /*02a0*/  NOP ;  /* 0x0000000000007918 */ /* 0x000fc00000000000 */
[----:B------:R-:W-:-:S00]  /*02b0*/  NOP ;  /* 0x0000000000007918 */ /* 0x000fc00000000000 */
[----:B------:R-:W-:-:S00]  /*02c0*/  NOP ;  /* 0x0000000000007918 */ /* 0x000fc00000000000 */
[----:B------:R-:W-:-:S00]  /*02d0*/  NOP ;  /* 0x0000000000007918 */ /* 0x000fc00000000000 */
[----:B------:R-:W-:-:S00]  /*02e0*/  NOP ;  /* 0x0000000000007918 */ /* 0x000fc00000000000 */
[----:B------:R-:W-:-:S00]  /*02f0*/  NOP ;  /* 0x0000000000007918 */ /* 0x000fc00000000000 */
.L_x_2:


//--------------------- .nv.shared.reserved.0     --------------------------
	.section	.nv.shared.reserved.0,"aw",@nobits
	.weak		__nv_reservedSMEM_offset_0_alias
	.size		__nv_reservedSMEM_offset_0_alias, 0, 64
	.other		__nv_reservedSMEM_offset_0_alias,@"STO_CUDA_RESERVED_SHARED STV_DEFAULT"
__nv_reservedSMEM_offset_0_alias:
	.zero		0
	.zero		64


//--------------------- .nv.constant0._Z9addArraysPiS_S_i --------------------------
	.section	.nv.constant0._Z9addArraysPiS_S_i,"a",@progbits
	.sectionflags	@""
	.align	4
.nv.constant0._Z9addArraysPiS_S_i:
	.zero		924


//--------------------- SYMBOLS --------------------------

	.type		.nv.reservedSmem.offset0,@object
	.size		.nv.reservedSmem.offset0,0x4
